	.headerflags	@"EF_CUDA_TEXMODE_UNIFIED EF_CUDA_64BIT_ADDRESS EF_CUDA_ACCELERATORS EF_CUDA_SM90 EF_CUDA_VIRTUAL_SM(EF_CUDA_SM90)"
	.elftype	@"ET_EXEC"


//--------------------- .nv.info                  --------------------------
	.section	.nv.info,"",@"SHT_CUDA_INFO"
	.align	4


	//----- nvinfo : EIATTR_REGCOUNT
	.align		4
        /*0000*/ 	.byte	0x04, 0x2f
        /*0002*/ 	.short	(.L_6 - .L_5)
	.align		4
.L_5:
        /*0004*/ 	.word	index@(triton_poi_fused_convolution_max_unpool2d_16)
        /*0008*/ 	.word	0x00000020


	//----- nvinfo : EIATTR_MIN_STACK_SIZE
	.align		4
.L_6:
        /*000c*/ 	.byte	0x04, 0x12
        /*000e*/ 	.short	(.L_8 - .L_7)
	.align		4
.L_7:
        /*0010*/ 	.word	index@(triton_poi_fused_convolution_max_unpool2d_16)
        /*0014*/ 	.word	0x00000000


	//----- nvinfo : EIATTR_FRAME_SIZE
	.align		4
.L_8:
        /*0018*/ 	.byte	0x04, 0x11
        /*001a*/ 	.short	(.L_10 - .L_9)
	.align		4
.L_9:
        /*001c*/ 	.word	index@(triton_poi_fused_convolution_max_unpool2d_16)
        /*0020*/ 	.word	0x00000000


	//----- nvinfo : EIATTR_MIN_STACK_SIZE
	.align		4
.L_10:
        /*0024*/ 	.byte	0x04, 0x12
        /*0026*/ 	.short	(.L_12 - .L_11)
	.align		4
.L_11:
        /*0028*/ 	.word	index@(triton_poi_fused_convolution_max_unpool2d_16)
        /*002c*/ 	.word	0x00000000
.L_12:


//--------------------- .nv.info.triton_poi_fused_convolution_max_unpool2d_16 --------------------------
	.section	.nv.info.triton_poi_fused_convolution_max_unpool2d_16,"",@"SHT_CUDA_INFO"
	.sectionflags	@""
	.align	4


	//----- nvinfo : EIATTR_CUDA_API_VERSION
	.align		4
        /*0000*/ 	.byte	0x04, 0x37
        /*0002*/ 	.short	(.L_14 - .L_13)
.L_13:
        /*0004*/ 	.word	0x0000007c


	//----- nvinfo : EIATTR_KPARAM_INFO
	.align		4
.L_14:
        /*0008*/ 	.byte	0x04, 0x17
        /*000a*/ 	.short	(.L_16 - .L_15)
.L_15:
        /*000c*/ 	.word	0x00000000
        /*0010*/ 	.short	0x0008
        /*0012*/ 	.short	0x0040
        /*0014*/ 	.byte	0x00, 0xf0, 0x11, 0x00


	//----- nvinfo : EIATTR_KPARAM_INFO
	.align		4
.L_16:
        /*0018*/ 	.byte	0x04, 0x17
        /*001a*/ 	.short	(.L_18 - .L_17)
.L_17:
        /*001c*/ 	.word	0x00000000
        /*0020*/ 	.short	0x0007
        /*0022*/ 	.short	0x0038
        /*0024*/ 	.byte	0x00, 0xf4, 0x21, 0x00


	//----- nvinfo : EIATTR_KPARAM_INFO
	.align		4
.L_18:
        /*0028*/ 	.byte	0x04, 0x17
        /*002a*/ 	.short	(.L_20 - .L_19)
.L_19:
        /*002c*/ 	.word	0x00000000
        /*0030*/ 	.short	0x0006
        /*0032*/ 	.short	0x0030
        /*0034*/ 	.byte	0x00, 0xf4, 0x21, 0x00


	//----- nvinfo : EIATTR_KPARAM_INFO
	.align		4
.L_20:
        /*0038*/ 	.byte	0x04, 0x17
        /*003a*/ 	.short	(.L_22 - .L_21)
.L_21:
        /*003c*/ 	.word	0x00000000
        /*0040*/ 	.short	0x0005
        /*0042*/ 	.short	0x0028
        /*0044*/ 	.byte	0x00, 0xf4, 0x21, 0x00


	//----- nvinfo : EIATTR_KPARAM_INFO
	.align		4
.L_22:
        /*0048*/ 	.byte	0x04, 0x17
        /*004a*/ 	.short	(.L_24 - .L_23)
.L_23:
        /*004c*/ 	.word	0x00000000
        /*0050*/ 	.short	0x0004
        /*0052*/ 	.short	0x0020
        /*0054*/ 	.byte	0x00, 0xf4, 0x21, 0x00


	//----- nvinfo : EIATTR_KPARAM_INFO
	.align		4
.L_24:
        /*0058*/ 	.byte	0x04, 0x17
        /*005a*/ 	.short	(.L_26 - .L_25)
.L_25:
        /*005c*/ 	.word	0x00000000
        /*0060*/ 	.short	0x0003
        /*0062*/ 	.short	0x0018
        /*0064*/ 	.byte	0x00, 0xf4, 0x21, 0x00


	//----- nvinfo : EIATTR_KPARAM_INFO
	.align		4
.L_26:
        /*0068*/ 	.byte	0x04, 0x17
        /*006a*/ 	.short	(.L_28 - .L_27)
.L_27:
        /*006c*/ 	.word	0x00000000
        /*0070*/ 	.short	0x0002
        /*0072*/ 	.short	0x0010
        /*0074*/ 	.byte	0x00, 0xf4, 0x21, 0x00


	//----- nvinfo : EIATTR_KPARAM_INFO
	.align		4
.L_28:
        /*0078*/ 	.byte	0x04, 0x17
        /*007a*/ 	.short	(.L_30 - .L_29)
.L_29:
        /*007c*/ 	.word	0x00000000
        /*0080*/ 	.short	0x0001
        /*0082*/ 	.short	0x0008
        /*0084*/ 	.byte	0x00, 0xf4, 0x21, 0x00


	//----- nvinfo : EIATTR_KPARAM_INFO
	.align		4
.L_30:
        /*0088*/ 	.byte	0x04, 0x17
        /*008a*/ 	.short	(.L_32 - .L_31)
.L_31:
        /*008c*/ 	.word	0x00000000
        /*0090*/ 	.short	0x0000
        /*0092*/ 	.short	0x0000
        /*0094*/ 	.byte	0x00, 0xf4, 0x21, 0x00


	//----- nvinfo : EIATTR_SPARSE_MMA_MASK
	.align		4
.L_32:
        /*0098*/ 	.byte	0x03, 0x50
        /*009a*/ 	.short	0x0000


	//----- nvinfo : EIATTR_MAXREG_COUNT
	.align		4
        /*009c*/ 	.byte	0x03, 0x1b
        /*009e*/ 	.short	0x00ff


	//----- nvinfo : EIATTR_EXTERNS
	.align		4
        /*00a0*/ 	.byte	0x04, 0x0f
        /*00a2*/ 	.short	(.L_34 - .L_33)


	//   ....[0]....
	.align		4
.L_33:
        /*00a4*/ 	.word	index@(__assertfail)


	//----- nvinfo : EIATTR_SYSCALL_OFFSETS
	.align		4
.L_34:
        /*00a8*/ 	.byte	0x04, 0x46
        /*00aa*/ 	.short	(.L_36 - .L_35)


	//   ....[0]....
.L_35:
        /*00ac*/ 	.word	0x00000450


	//----- nvinfo : EIATTR_EXIT_INSTR_OFFSETS
	.align		4
.L_36:
        /*00b0*/ 	.byte	0x04, 0x1c
        /*00b2*/ 	.short	(.L_38 - .L_37)


	//   ....[0]....
.L_37:
        /*00b4*/ 	.word	0x000007a0


	//----- nvinfo : EIATTR_REQNTID
	.align		4
.L_38:
        /*00b8*/ 	.byte	0x04, 0x10
        /*00ba*/ 	.short	(.L_40 - .L_39)
.L_39:
        /*00bc*/ 	.word	0x00000080
        /*00c0*/ 	.word	0x00000001
        /*00c4*/ 	.word	0x00000001


	//----- nvinfo : EIATTR_CRS_STACK_SIZE
	.align		4
.L_40:
        /*00c8*/ 	.byte	0x04, 0x1e
        /*00ca*/ 	.short	(.L_42 - .L_41)
.L_41:
        /*00cc*/ 	.word	0x00000000


	//----- nvinfo : EIATTR_CBANK_PARAM_SIZE
	.align		4
.L_42:
        /*00d0*/ 	.byte	0x03, 0x19
        /*00d2*/ 	.short	0x0044


	//----- nvinfo : EIATTR_PARAM_CBANK
	.align		4
        /*00d4*/ 	.byte	0x04, 0x0a
        /*00d6*/ 	.short	(.L_44 - .L_43)
	.align		4
.L_43:
        /*00d8*/ 	.word	index@(.nv.constant0.triton_poi_fused_convolution_max_unpool2d_16)
        /*00dc*/ 	.short	0x0210
        /*00de*/ 	.short	0x0044


	//----- nvinfo : EIATTR_SW_WAR
	.align		4
.L_44:
        /*00e0*/ 	.byte	0x04, 0x36
        /*00e2*/ 	.short	(.L_46 - .L_45)
.L_45:
        /*00e4*/ 	.word	0x00000008
.L_46:


//--------------------- .nv.callgraph             --------------------------
	.section	.nv.callgraph,"",@"SHT_CUDA_CALLGRAPH"
	.align	4
	.sectionentsize	8
	.align		4
        /*0000*/ 	.word	0x00000000
	.align		4
        /*0004*/ 	.word	0xffffffff
	.align		4
        /*0008*/ 	.word	index@(triton_poi_fused_convolution_max_unpool2d_16)
	.align		4
        /*000c*/ 	.word	index@(__assertfail)
	.align		4
        /*0010*/ 	.word	0x00000000
	.align		4
        /*0014*/ 	.word	0xfffffffe
	.align		4
        /*0018*/ 	.word	0x00000000
	.align		4
        /*001c*/ 	.word	0xfffffffd
	.align		4
        /*0020*/ 	.word	0x00000000
	.align		4
        /*0024*/ 	.word	0xfffffffc


//--------------------- .nv.constant4             --------------------------
	.section	.nv.constant4,"a",@progbits
	.align	8
	.align		8
.nv.constant4:
        /*0000*/ 	.dword	__assertfail
	.align		8
        /*0008*/ 	.dword	assertFunc_0
	.align		8
        /*0010*/ 	.dword	assertFile_0
	.align		8
        /*0018*/ 	.dword	assertMessage_0
	.align		8
        /*0020*/ 	.dword	_$_str
	.align		8
        /*0028*/ 	.dword	_$_str_$_2


//--------------------- .text.triton_poi_fused_convolution_max_unpool2d_16 --------------------------
	.section	.text.triton_poi_fused_convolution_max_unpool2d_16,"ax",@progbits
	.sectionflags	@"SHF_BARRIERS=1"
	.align	128
        .global         triton_poi_fused_convolution_max_unpool2d_16
        .type           triton_poi_fused_convolution_max_unpool2d_16,@function
        .size           triton_poi_fused_convolution_max_unpool2d_16,(.L_x_2 - triton_poi_fused_convolution_max_unpool2d_16)
        .other          triton_poi_fused_convolution_max_unpool2d_16,@"STO_CUDA_ENTRY STV_DEFAULT"
triton_poi_fused_convolution_max_unpool2d_16:
.text.triton_poi_fused_convolution_max_unpool2d_16:
[----:B------:R-:W0:Y:S01]  /*0000*/  LDC R1, c[0x0][0x28] ;  /* 0x00000a00ff017b82 */ /* 0x000e220000000800 */
[----:B------:R-:W1:Y:S07]  /*0010*/  S2R R23, SR_TID.X ;  /* 0x0000000000177919 */ /* 0x000e6e0000002100 */
[----:B------:R-:W2:Y:S01]  /*0020*/  LDC.64 R4, c[0x0][0x220] ;  /* 0x00008800ff047b82 */ /* 0x000ea20000000a00 */
[----:B------:R-:W-:Y:S01]  /*0030*/  ULDC.64 UR4, c[0x0][0x208] ;  /* 0x0000820000047ab9 */ /* 0x000fe20000000a00 */
[----:B------:R-:W3:Y:S06]  /*0040*/  S2R R7, SR_CTAID.X ;  /* 0x0000000000077919 */ /* 0x000eec0000002500 */
[----:B------:R-:W4:Y:S08]  /*0050*/  LDC.64 R8, c[0x0][0x240] ;  /* 0x00009000ff087b82 */ /* 0x000f300000000a00 */
[----:B------:R-:W4:Y:S08]  /*0060*/  LDC.64 R20, c[0x0][0x228] ;  /* 0x00008a00ff147b82 */ /* 0x000f300000000a00 */
[----:B------:R-:W4:Y:S01]  /*0070*/  LDC.64 R12, c[0x0][0x230] ;  /* 0x00008c00ff0c7b82 */ /* 0x000f220000000a00 */
[----:B-1----:R-:W-:-:S07]  /*0080*/  IMAD.SHL.U32 R22, R23, 0x2, RZ ;  /* 0x0000000217167824 */ /* 0x002fce00078e00ff */
[----:B------:R-:W1:Y:S01]  /*0090*/  LDC.64 R10, c[0x0][0x238] ;  /* 0x00008e00ff0a7b82 */ /* 0x000e620000000a00 */
[----:B---3--:R-:W-:Y:S02]  /*00a0*/  SHF.R.S32.HI R0, RZ, 0x17, R7 ;  /* 0x00000017ff007819 */ /* 0x008fe40000011407 */
[----:B------:R-:W-:-:S05]  /*00b0*/  LOP3.LUT R22, R22, 0xfe, RZ, 0xc0, !PT ;  /* 0x000000fe16167812 */ /* 0x000fca00078ec0ff */
[----:B------:R-:W3:Y:S01]  /*00c0*/  LDC.64 R14, c[0x0][0x210] ;  /* 0x00008400ff0e7b82 */ /* 0x000ee20000000a00 */
[----:B------:R-:W-:-:S04]  /*00d0*/  IMAD R3, R7, 0x100, R22 ;  /* 0x0000010007037824 */ /* 0x000fc800078e0216 */
[----:B--2---:R-:W-:-:S03]  /*00e0*/  IMAD.WIDE R4, R3, 0x8, R4 ;  /* 0x0000000803047825 */ /* 0x004fc600078e0204 */
[----:B------:R-:W2:Y:S03]  /*00f0*/  LDC.64 R18, c[0x0][0x218] ;  /* 0x00008600ff127b82 */ /* 0x000ea60000000a00 */
[----:B------:R-:W2:Y:S01]  /*0100*/  LDG.E.128 R4, desc[UR4][R4.64] ;  /* 0x0000000404047981 */ /* 0x000ea2000c1e1d00 */
[----:B------:R-:W-:-:S04]  /*0110*/  SGXT R0, R0, 0x1 ;  /* 0x000000010000781a */ /* 0x000fc80000000200 */
[----:B------:R-:W-:-:S04]  /*0120*/  LEA.HI R0, R0, R3, RZ, 0x8 ;  /* 0x0000000300007211 */ /* 0x000fc800078f40ff */
[----:B------:R-:W-:-:S04]  /*0130*/  SHF.R.S32.HI R0, RZ, 0x8, R0 ;  /* 0x00000008ff007819 */ /* 0x000fc80000011400 */
[----:B------:R-:W-:-:S04]  /*0140*/  LEA.HI R2, R0, R0, RZ, 0x6 ;  /* 0x0000000000027211 */ /* 0x000fc800078f30ff */
[----:B------:R-:W-:-:S05]  /*0150*/  LOP3.LUT R17, R2, 0xffffffc0, RZ, 0xc0, !PT ;  /* 0xffffffc002117812 */ /* 0x000fca00078ec0ff */
[----:B------:R-:W-:Y:S02]  /*0160*/  IMAD.IADD R17, R0, 0x1, -R17 ;  /* 0x0000000100117824 */ /* 0x000fe400078e0a11 */
[----:B---3--:R-:W-:-:S04]  /*0170*/  IMAD.WIDE R14, R3, 0x4, R14 ;  /* 0x00000004030e7825 */ /* 0x008fc800078e020e */
[C---:B----4-:R-:W-:Y:S01]  /*0180*/  IMAD.WIDE R8, R17.reuse, 0x4, R8 ;  /* 0x0000000411087825 */ /* 0x050fe200078e0208 */
[----:B------:R-:W5:Y:S03]  /*0190*/  LDG.E.64 R2, desc[UR4][R14.64] ;  /* 0x000000040e027981 */ /* 0x000f66000c1e1b00 */
[C---:B0-----:R-:W-:Y:S02]  /*01a0*/  IMAD.WIDE R20, R17.reuse, 0x4, R20 ;  /* 0x0000000411147825 */ /* 0x041fe400078e0214 */
[----:B------:R-:W5:Y:S02]  /*01b0*/  LDG.E.EL R9, desc[UR4][R8.64] ;  /* 0x0000000408097981 */ /* 0x000f64000c2e1900 */
[----:B------:R-:W-:-:S04]  /*01c0*/  IMAD.WIDE R12, R17, 0x4, R12 ;  /* 0x00000004110c7825 */ /* 0x000fc800078e020c */
[----:B-1----:R-:W-:-:S04]  /*01d0*/  IMAD.WIDE R10, R17, 0x4, R10 ;  /* 0x00000004110a7825 */ /* 0x002fc800078e020a */
[----:B--2---:R-:W-:Y:S01]  /*01e0*/  IMAD.WIDE R24, R17, 0x4, R18 ;  /* 0x0000000411187825 */ /* 0x004fe200078e0212 */
[----:B------:R-:W5:Y:S04]  /*01f0*/  LDG.E.EL R16, desc[UR4][R10.64] ;  /* 0x000000040a107981 */ /* 0x000f68000c2e1900 */
[----:B------:R-:W5:Y:S04]  /*0200*/  LDG.E.EL R18, desc[UR4][R20.64] ;  /* 0x0000000414127981 */ /* 0x000f68000c2e1900 */
[----:B------:R-:W5:Y:S04]  /*0210*/  LDG.E.EL R17, desc[UR4][R12.64] ;  /* 0x000000040c117981 */ /* 0x000f68000c2e1900 */
[----:B------:R0:W5:Y:S02]  /*0220*/  LDG.E.EL R19, desc[UR4][R24.64] ;  /* 0x0000000418137981 */ /* 0x000164000c2e1900 */
[----:B0-----:R-:W-:-:S05]  /*0230*/  IMAD.SHL.U32 R25, R0, 0x400, RZ ;  /* 0x0000040000197824 */ /* 0x001fca00078e00ff */
[----:B------:R-:W-:Y:S02]  /*0240*/  SHF.R.S32.HI R27, RZ, 0x1f, R25 ;  /* 0x0000001fff1b7819 */ /* 0x000fe40000011419 */
[----:B------:R-:W-:Y:S02]  /*0250*/  IADD3 R0, P1, R6, R25, RZ ;  /* 0x0000001906007210 */ /* 0x000fe40007f3e0ff */
[----:B------:R-:W-:-:S03]  /*0260*/  IADD3 R29, P0, R4, R25, RZ ;  /* 0x00000019041d7210 */ /* 0x000fc60007f1e0ff */
[----:B------:R-:W-:Y:S01]  /*0270*/  IMAD.X R6, R7, 0x1, R27, P1 ;  /* 0x0000000107067824 */ /* 0x000fe200008e061b */
[----:B------:R-:W-:-:S04]  /*0280*/  IADD3.X R4, R5, R27, RZ, P0, !PT ;  /* 0x0000001b05047210 */ /* 0x000fc800007fe4ff */
[----:B------:R-:W-:Y:S02]  /*0290*/  SHF.R.U32.HI R24, RZ, 0xd, R4 ;  /* 0x0000000dff187819 */ /* 0x000fe40000011604 */
[----:B------:R-:W-:Y:S02]  /*02a0*/  SHF.R.U32.HI R27, RZ, 0xd, R6 ;  /* 0x0000000dff1b7819 */ /* 0x000fe40000011606 */
[----:B------:R-:W-:Y:S02]  /*02b0*/  LOP3.LUT R24, R24, 0x40000, RZ, 0xc0, !PT ;  /* 0x0004000018187812 */ /* 0x000fe400078ec0ff */
[----:B------:R-:W-:Y:S02]  /*02c0*/  LOP3.LUT R27, R27, 0x40000, RZ, 0xc0, !PT ;  /* 0x000400001b1b7812 */ /* 0x000fe400078ec0ff */
[----:B------:R-:W-:Y:S02]  /*02d0*/  IADD3 R24, P0, R24, R29, RZ ;  /* 0x0000001d18187210 */ /* 0x000fe40007f1e0ff */
[----:B------:R-:W-:-:S03]  /*02e0*/  IADD3 R27, P1, R27, R0, RZ ;  /* 0x000000001b1b7210 */ /* 0x000fc60007f3e0ff */
[----:B------:R-:W-:Y:S01]  /*02f0*/  IMAD.X R25, RZ, RZ, R4, P0 ;  /* 0x000000ffff197224 */ /* 0x000fe200000e0604 */
[----:B------:R-:W-:Y:S01]  /*0300*/  LOP3.LUT R4, R24, R27, RZ, 0xfc, !PT ;  /* 0x0000001b18047212 */ /* 0x000fe200078efcff */
[----:B------:R-:W-:-:S03]  /*0310*/  IMAD.X R0, RZ, RZ, R6, P1 ;  /* 0x000000ffff007224 */ /* 0x000fc600008e0606 */
[----:B------:R-:W-:Y:S02]  /*0320*/  ISETP.GE.U32.AND P0, PT, R4, 0x40000, PT ;  /* 0x000400000400780c */ /* 0x000fe40003f06070 */
[----:B------:R-:W-:-:S04]  /*0330*/  LOP3.LUT R4, R25, R0, RZ, 0xfc, !PT ;  /* 0x0000000019047212 */ /* 0x000fc800078efcff */
[----:B------:R-:W-:-:S13]  /*0340*/  ISETP.GE.U32.AND.EX P0, PT, R4, RZ, PT, P0 ;  /* 0x000000ff0400720c */ /* 0x000fda0003f06100 */
[----:B------:R-:W-:Y:S05]  /*0350*/  @!P0 BRA `(.L_x_0) ;  /* 0x0000000000408947 */ /* 0x000fea0003800000 */
[----:B------:R-:W-:Y:S01]  /*0360*/  MOV R28, 0x0 ;  /* 0x00000000001c7802 */ /* 0x000fe20000000f00 */
[----:B------:R-:W-:Y:S01]  /*0370*/  ULDC.64 UR6, c[0x4][0x18] ;  /* 0x0100060000067ab9 */ /* 0x000fe20000000a00 */
[----:B------:R-:W-:Y:S01]  /*0380*/  ULDC.64 UR8, c[0x4][0x8] ;  /* 0x0100020000087ab9 */ /* 0x000fe20000000a00 */
[----:B------:R-:W-:Y:S01]  /*0390*/  MOV R4, UR6 ;  /* 0x0000000600047c02 */ /* 0x000fe20008000f00 */
[----:B------:R-:W-:Y:S01]  /*03a0*/  IMAD.U32 R5, RZ, RZ, UR7 ;  /* 0x00000007ff057e24 */ /* 0x000fe2000f8e00ff */
[----:B------:R-:W-:Y:S01]  /*03b0*/  ULDC.64 UR6, c[0x4][0x10] ;  /* 0x0100040000067ab9 */ /* 0x000fe20000000a00 */
[----:B------:R-:W0:Y:S01]  /*03c0*/  LDC.64 R28, c[0x4][R28] ;  /* 0x010000001c1c7b82 */ /* 0x000e220000000a00 */
[----:B------:R-:W-:Y:S01]  /*03d0*/  HFMA2.MMA R13, -RZ, RZ, 0, 0 ;  /* 0x00000000ff0d7435 */ /* 0x000fe200000001ff */
[----:B------:R-:W-:Y:S01]  /*03e0*/  IMAD.U32 R6, RZ, RZ, UR6 ;  /* 0x00000006ff067e24 */ /* 0x000fe2000f8e00ff */
[----:B------:R-:W-:Y:S01]  /*03f0*/  MOV R10, UR8 ;  /* 0x00000008000a7c02 */ /* 0x000fe20008000f00 */
[----:B------:R-:W-:-:S08]  /*0400*/  IMAD.U32 R7, RZ, RZ, UR7 ;  /* 0x00000007ff077e24 */ /* 0x000fd0000f8e00ff */
[----:B------:R-:W-:Y:S01]  /*0410*/  LEPC R20, `(.L_x_0) ;  /* 0x000000004014794e */ /* 0x000fe20000000000 */
[----:B------:R-:W-:Y:S02]  /*0420*/  IMAD.U32 R11, RZ, RZ, UR9 ;  /* 0x00000009ff0b7e24 */ /* 0x000fe4000f8e00ff */
[----:B------:R-:W-:Y:S02]  /*0430*/  IMAD.MOV.U32 R8, RZ, RZ, 0x28 ;  /* 0x00000028ff087424 */ /* 0x000fe400078e00ff */
[----:B------:R-:W-:-:S07]  /*0440*/  IMAD.MOV.U32 R12, RZ, RZ, 0x1 ;  /* 0x00000001ff0c7424 */ /* 0x000fce00078e00ff */
[----:B0----5:R-:W-:Y:S05]  /*0450*/  CALL.ABS.NOINC R28 ;  /* 0x000000001c007343 */ /* 0x021fea0003c00000 */
.L_x_0:
[----:B-----5:R-:W-:Y:S01]  /*0460*/  FADD R17, R17, 9.9999997473787516356e-06 ;  /* 0x3727c5ac11117421 */ /* 0x020fe20000000000 */
[----:B------:R-:W0:Y:S01]  /*0470*/  S2R R11, SR_CgaCtaId ;  /* 0x00000000000b7919 */ /* 0x000e220000008800 */
[----:B------:R-:W-:Y:S02]  /*0480*/  IMAD.MOV.U32 R7, RZ, RZ, 0x3e800000 ;  /* 0x3e800000ff077424 */ /* 0x000fe400078e00ff */
[--C-:B------:R-:W-:Y:S01]  /*0490*/  FADD R3, R3, R19.reuse ;  /* 0x0000001303037221 */ /* 0x100fe20000000000 */
[----:B------:R-:W1:Y:S01]  /*04a0*/  MUFU.SQRT R4, R17 ;  /* 0x0000001100047308 */ /* 0x000e620000002000 */
[----:B------:R-:W-:Y:S05]  /*04b0*/  WARPSYNC.ALL ;  /* 0x0000000000007948 */ /* 0x000fea0003800000 */
[----:B------:R-:W-:Y:S01]  /*04c0*/  BAR.SYNC.DEFER_BLOCKING 0x0 ;  /* 0x0000000000007b1d */ /* 0x000fe20000010000 */
[----:B------:R-:W-:Y:S01]  /*04d0*/  FADD R2, R2, R19 ;  /* 0x0000001302027221 */ /* 0x000fe20000000000 */
[----:B------:R-:W-:Y:S01]  /*04e0*/  FADD R5, -R18, R3 ;  /* 0x0000000312057221 */ /* 0x000fe20000000100 */
[----:B------:R-:W-:-:S02]  /*04f0*/  MOV R8, 0x400 ;  /* 0x0000040000087802 */ /* 0x000fc40000000f00 */
[----:B------:R-:W-:Y:S01]  /*0500*/  FADD R18, -R18, R2 ;  /* 0x0000000212127221 */ /* 0x000fe20000000100 */
[----:B------:R-:W-:Y:S01]  /*0510*/  ULDC.64 UR6, c[0x0][0x248] ;  /* 0x0000920000067ab9 */ /* 0x000fe20000000a00 */
[----:B------:R-:W-:Y:S02]  /*0520*/  LOP3.LUT R23, R23, 0x7f, RZ, 0xc0, !PT ;  /* 0x0000007f17177812 */ /* 0x000fe400078ec0ff */
[C---:B-1----:R-:W-:Y:S02]  /*0530*/  FSETP.GT.AND P0, PT, R4.reuse, 8.50705917302346158658e+37, PT ;  /* 0x7e8000000400780b */ /* 0x042fe40003f04000 */
[C---:B------:R-:W-:Y:S02]  /*0540*/  FSETP.GEU.AND P1, PT, R4.reuse, 1.175494350822287508e-38, PT ;  /* 0x008000000400780b */ /* 0x040fe40003f2e000 */
[----:B------:R-:W-:Y:S01]  /*0550*/  FSEL R7, R7, 1, P0 ;  /* 0x3f80000007077808 */ /* 0x000fe20000000000 */
[----:B------:R-:W-:Y:S08]  /*0560*/  STG.E.64 desc[UR4][R14.64], R2 ;  /* 0x000000020e007986 */ /* 0x000ff0000c101b04 */
[----:B------:R-:W-:Y:S01]  /*0570*/  @P0 FMUL R4, R4, 0.25 ;  /* 0x3e80000004040820 */ /* 0x000fe20000400000 */
[----:B0-----:R-:W-:Y:S01]  /*0580*/  PRMT R8, R11, 0x654, R8 ;  /* 0x000006540b087816 */ /* 0x001fe20000000008 */
[----:B------:R-:W-:-:S02]  /*0590*/  @!P1 FMUL R7, R7, 16777216 ;  /* 0x4b80000007079820 */ /* 0x000fc40000400000 */
[----:B------:R-:W-:Y:S02]  /*05a0*/  @!P1 FMUL R4, R4, 16777216 ;  /* 0x4b80000004049820 */ /* 0x000fe40000400000 */
[C---:B------:R-:W-:Y:S02]  /*05b0*/  IMAD R11, R22.reuse, 0x8, R8 ;  /* 0x00000008160b7824 */ /* 0x040fe400078e0208 */
[----:B------:R0:W1:Y:S02]  /*05c0*/  MUFU.RCP R6, R4 ;  /* 0x0000000400067308 */ /* 0x0000640000001000 */
[----:B------:R-:W-:Y:S01]  /*05d0*/  IMAD R22, R22, -0x4, R11 ;  /* 0xfffffffc16167824 */ /* 0x000fe200078e020b */
[----:B0-----:R-:W-:-:S04]  /*05e0*/  LEA R4, P0, R24, UR6, 0x2 ;  /* 0x0000000618047c11 */ /* 0x001fc8000f8010ff */
[----:B------:R-:W-:Y:S01]  /*05f0*/  LEA.HI.X R25, R24, UR7, R25, 0x2, P0 ;  /* 0x0000000718197c11 */ /* 0x000fe200080f1419 */
[----:B-1----:R-:W-:Y:S01]  /*0600*/  FMUL R6, R6, R7 ;  /* 0x0000000706067220 */ /* 0x002fe20000400000 */
[----:B------:R-:W-:-:S03]  /*0610*/  LEA R10, P0, R27, UR6, 0x2 ;  /* 0x000000061b0a7c11 */ /* 0x000fc6000f8010ff */
[-C--:B------:R-:W-:Y:S01]  /*0620*/  FMUL R18, R18, R6.reuse ;  /* 0x0000000612127220 */ /* 0x080fe20000400000 */
[----:B------:R-:W-:Y:S01]  /*0630*/  FMUL R6, R5, R6 ;  /* 0x0000000605067220 */ /* 0x000fe20000400000 */
[----:B------:R-:W-:Y:S01]  /*0640*/  LEA.HI.X R7, R27, UR7, R0, 0x2, P0 ;  /* 0x000000071b077c11 */ /* 0x000fe200080f1400 */
[C---:B------:R-:W-:Y:S02]  /*0650*/  IMAD R0, R23.reuse, 0x8, R8 ;  /* 0x0000000817007824 */ /* 0x040fe400078e0208 */
[C-C-:B------:R-:W-:Y:S01]  /*0660*/  FFMA R18, R16.reuse, R18, R9.reuse ;  /* 0x0000001210127223 */ /* 0x140fe20000000009 */
[----:B------:R-:W-:Y:S01]  /*0670*/  FFMA R9, R16, R6, R9 ;  /* 0x0000000610097223 */ /* 0x000fe20000000009 */
[----:B------:R-:W-:Y:S01]  /*0680*/  MOV R5, R25 ;  /* 0x0000001900057202 */ /* 0x000fe20000000f00 */
[----:B------:R-:W-:Y:S02]  /*0690*/  IMAD.MOV.U32 R6, RZ, RZ, R10 ;  /* 0x000000ffff067224 */ /* 0x000fe400078e000a */
[C---:B------:R-:W-:Y:S01]  /*06a0*/  FSETP.GEU.AND P0, PT, R18.reuse, RZ, PT ;  /* 0x000000ff1200720b */ /* 0x040fe20003f0e000 */
[----:B------:R-:W-:Y:S01]  /*06b0*/  IMAD R23, R23, -0x4, R0 ;  /* 0xfffffffc17177824 */ /* 0x000fe200078e0200 */
[----:B------:R-:W-:Y:S01]  /*06c0*/  FSETP.GEU.AND P1, PT, R9, RZ, PT ;  /* 0x000000ff0900720b */ /* 0x000fe20003f2e000 */
[----:B------:R-:W-:Y:S01]  /*06d0*/  STS.128 [R11], R4 ;  /* 0x000000040b007388 */ /* 0x000fe20000000c00 */
[----:B------:R-:W-:-:S02]  /*06e0*/  FSEL R18, R18, RZ, P0 ;  /* 0x000000ff12127208 */ /* 0x000fc40000000000 */
[----:B------:R-:W-:Y:S01]  /*06f0*/  FSEL R19, R9, RZ, P1 ;  /* 0x000000ff09137208 */ /* 0x000fe20000800000 */
[----:B------:R-:W-:Y:S06]  /*0700*/  BAR.SYNC.DEFER_BLOCKING 0x0 ;  /* 0x0000000000007b1d */ /* 0x000fec0000010000 */
[----:B------:R-:W-:Y:S04]  /*0710*/  LDS.64 R2, [R0] ;  /* 0x0000000000027984 */ /* 0x000fe80000000a00 */
[----:B------:R-:W-:Y:S01]  /*0720*/  LDS.64 R8, [R0+0x400] ;  /* 0x0004000000087984 */ /* 0x000fe20000000a00 */
[----:B------:R-:W-:Y:S06]  /*0730*/  BAR.SYNC.DEFER_BLOCKING 0x0 ;  /* 0x0000000000007b1d */ /* 0x000fec0000010000 */
[----:B------:R-:W-:Y:S02]  /*0740*/  STS.64 [R22], R18 ;  /* 0x0000001216007388 */ /* 0x000fe40000000a00 */
[----:B------:R-:W-:Y:S06]  /*0750*/  BAR.SYNC.DEFER_BLOCKING 0x0 ;  /* 0x0000000000007b1d */ /* 0x000fec0000010000 */
[----:B------:R-:W0:Y:S04]  /*0760*/  LDS R13, [R23] ;  /* 0x00000000170d7984 */ /* 0x000e280000000800 */
[----:B------:R-:W1:Y:S04]  /*0770*/  LDS R5, [R23+0x200] ;  /* 0x0002000017057984 */ /* 0x000e680000000800 */
[----:B0-----:R-:W-:Y:S04]  /*0780*/  STG.E desc[UR4][R2.64], R13 ;  /* 0x0000000d02007986 */ /* 0x001fe8000c101904 */
[----:B-1----:R-:W-:Y:S01]  /*0790*/  STG.E desc[UR4][R8.64], R5 ;  /* 0x0000000508007986 */ /* 0x002fe2000c101904 */
[----:B------:R-:W-:Y:S05]  /*07a0*/  EXIT ;  /* 0x000000000000794d */ /* 0x000fea0003800000 */
.L_x_1:
[----:B------:R-:W-:-:S00]  /*07b0*/  BRA `(.L_x_1) ;  /* 0xfffffffc00fc7947 */ /* 0x000fc0000383ffff */
[----:B------:R-:W-:-:S00]  /*07c0*/  NOP ;  /* 0x0000000000007918 */ /* 0x000fc00000000000 */
        /* <DEDUP_REMOVED lines=11> */
.L_x_2:


//--------------------- .nv.global.init           --------------------------
	.section	.nv.global.init,"aw",@progbits
.nv.global.init:
	.type		assertFunc_0,@object
	.size		assertFunc_0,(_$_str - assertFunc_0)
assertFunc_0:
        /*0000*/ 	.byte	0x75, 0x6e, 0x6b, 0x6e, 0x6f, 0x77, 0x6e, 0x00
	.type		_$_str,@object
	.size		_$_str,(_$_str_$_2 - _$_str)
_$_str:
        /*0008*/ 	.byte	0x5f, 0x5f, 0x43, 0x55, 0x44, 0x41, 0x5f, 0x46, 0x54, 0x5a, 0x00
	.type		_$_str_$_2,@object
	.size		_$_str_$_2,(assertMessage_0 - _$_str_$_2)
_$_str_$_2:
        /*0013*/ 	.byte	0x5f, 0x5f, 0x43, 0x55, 0x44, 0x41, 0x5f, 0x50, 0x52, 0x45, 0x43, 0x5f, 0x53, 0x51, 0x52, 0x54
        /*0023*/ 	.byte	0x00
	.type		assertMessage_0,@object
	.size		assertMessage_0,(assertFile_0 - assertMessage_0)
assertMessage_0:
        /*0024*/ 	.byte	0x69, 0x6e, 0x64, 0x65, 0x78, 0x20, 0x6f, 0x75, 0x74, 0x20, 0x6f, 0x66, 0x20, 0x62, 0x6f, 0x75
        /*0034*/ 	.byte	0x6e, 0x64, 0x73, 0x3a, 0x20, 0x30, 0x20, 0x3c, 0x3d, 0x20, 0x74, 0x6d, 0x70, 0x39, 0x20, 0x3c
        /*0044*/ 	.byte	0x20, 0x32, 0x36, 0x32, 0x31, 0x34, 0x34, 0x00
	.type		assertFile_0,@object
	.size		assertFile_0,(.L_1 - assertFile_0)
assertFile_0:
        /*004c*/ 	.byte	0x69, 0x6e, 0x64, 0x75, 0x63, 0x74, 0x6f, 0x72, 0x5f, 0x63, 0x61, 0x63, 0x68, 0x65, 0x2f, 0x62
        /*005c*/ 	.byte	0x67, 0x2f, 0x63, 0x62, 0x67, 0x69, 0x67, 0x75, 0x36, 0x37, 0x70, 0x63, 0x6d, 0x61, 0x36, 0x37
        /*006c*/ 	.byte	0x36, 0x6a, 0x73, 0x64, 0x6d, 0x36, 0x66, 0x70, 0x69, 0x36, 0x6f, 0x73, 0x36, 0x77, 0x67, 0x6f
        /*007c*/ 	.byte	0x6a, 0x36, 0x34, 0x68, 0x69, 0x68, 0x61, 0x74, 0x61, 0x71, 0x62, 0x64, 0x62, 0x6a, 0x33, 0x76
        /*008c*/ 	.byte	0x6d, 0x7a, 0x6c, 0x66, 0x61, 0x6c, 0x2e, 0x70, 0x79, 0x00
.L_1:


//--------------------- .nv.shared.triton_poi_fused_convolution_max_unpool2d_16 --------------------------
	.section	.nv.shared.triton_poi_fused_convolution_max_unpool2d_16,"aw",@nobits
	.sectionflags	@""
	.align	16
	.zero		1024


//--------------------- .nv.constant0.triton_poi_fused_convolution_max_unpool2d_16 --------------------------
	.section	.nv.constant0.triton_poi_fused_convolution_max_unpool2d_16,"a",@progbits
	.sectionflags	@""
	.align	4
.nv.constant0.triton_poi_fused_convolution_max_unpool2d_16:
	.zero		596


//--------------------- SYMBOLS --------------------------

	.type		__assertfail,@function
